//
// Generated by NVIDIA NVVM Compiler
//
// Compiler Build ID: CL-36424714
// Cuda compilation tools, release 13.0, V13.0.88
// Based on NVVM 20.0.0
//

.version 9.0
.target sm_100
.address_size 64

	// .globl	_Z19checkGlobalVariablev
.extern .func  (.param .b32 func_retval0) vprintf
(
	.param .b64 vprintf_param_0,
	.param .b64 vprintf_param_1
)
;
.global .align 4 .f32 devData;
.global .align 1 .b8 $str[44] = {68, 101, 118, 105, 99, 101, 58, 32, 84, 104, 101, 32, 118, 97, 108, 117, 101, 32, 111, 102, 32, 103, 108, 111, 98, 97, 108, 32, 118, 97, 114, 105, 97, 98, 108, 101, 32, 105, 115, 32, 37, 102, 10};

.visible .entry _Z19checkGlobalVariablev()
{
	.local .align 8 .b8 	__local_depot0[8];
	.reg .b64 	%SP;
	.reg .b64 	%SPL;
	.reg .b32 	%r<3>;
	.reg .b32 	%f<4>;
	.reg .b64 	%rd<5>;
	.reg .b64 	%fd<2>;

	mov.u64 	%SPL, __local_depot0;
	cvta.local.u64 	%SP, %SPL;
	add.u64 	%rd1, %SP, 0;
	add.u64 	%rd2, %SPL, 0;
	ld.global.f32 	%f1, [devData];
	cvt.f64.f32 	%fd1, %f1;
	st.local.f64 	[%rd2], %fd1;
	mov.u64 	%rd3, $str;
	cvta.global.u64 	%rd4, %rd3;
	{ // callseq 0, 0
	.param .b64 param0;
	st.param.b64 	[param0], %rd4;
	.param .b64 param1;
	st.param.b64 	[param1], %rd1;
	.param .b32 retval0;
	call.uni (retval0), 
	vprintf, 
	(
	param0, 
	param1
	);
	ld.param.b32 	%r1, [retval0];
	} // callseq 0
	ld.global.f32 	%f2, [devData];
	add.f32 	%f3, %f2, 0f40000000;
	st.global.f32 	[devData], %f3;
	ret;

}


// ===== COMPILED SASS (sm_100) =====

	.target	sm_100

	.elftype	@"ET_EXEC"


//--------------------- .note.nv.tkinfo           --------------------------
	.section	.note.nv.tkinfo,"",@"SHT_NOTE"
	.sectionflags	@"SHF_NOTE_NV_TKINFO"
	.tkinfo
        /*0018*/ 	.word	0x00000002
        /*0030*/ 	.string	""
        /*0030*/ 	.string	"ptxas"
        /*0030*/ 	.string	"Cuda compilation tools, release 13.0, V13.0.88"
        /*0030*/ 	.string	"Build cuda_13.0.r13.0/compiler.36424714_0"
        /*0030*/ 	.string	"-arch sm_100 -m 64 "



//--------------------- .note.nv.cuinfo           --------------------------
	.section	.note.nv.cuinfo,"",@"SHT_NOTE"
	.sectionflags	@"SHF_NOTE_NV_CUINFO"
        /*0018*/ 	.short	0x0002
        /*001a*/ 	.short	0x0064
        /*001c*/ 	.short	0x0082
	.zero		2


//--------------------- .nv.info                  --------------------------
	.section	.nv.info,"",@"SHT_CUDA_INFO"
	.align	4


	//----- nvinfo : EIATTR_REGCOUNT
	.align		4
        /*0000*/ 	.byte	0x04, 0x2f
        /*0002*/ 	.short	(.L_3 - .L_2)
	.align		4
.L_2:
        /*0004*/ 	.word	index@(_Z19checkGlobalVariablev)
        /*0008*/ 	.word	0x00000018


	//----- nvinfo : EIATTR_FRAME_SIZE
	.align		4
.L_3:
        /*000c*/ 	.byte	0x04, 0x11
        /*000e*/ 	.short	(.L_5 - .L_4)
	.align		4
.L_4:
        /*0010*/ 	.word	index@(_Z19checkGlobalVariablev)
        /*0014*/ 	.word	0x00000008


	//----- nvinfo : EIATTR_MIN_STACK_SIZE
	.align		4
.L_5:
        /*0018*/ 	.byte	0x04, 0x12
        /*001a*/ 	.short	(.L_7 - .L_6)
	.align		4
.L_6:
        /*001c*/ 	.word	index@(_Z19checkGlobalVariablev)
        /*0020*/ 	.word	0x00000008
.L_7:


//--------------------- .nv.compat                --------------------------
	.section	.nv.compat,"",@"SHT_CUDA_COMPAT_INFO"
	.align	4
        /*0000*/ 	.byte	0x02, 0x09, 0x00, 0x00, 0x02, 0x02, 0x01, 0x00, 0x02, 0x05, 0x05, 0x00, 0x03, 0x07, 0x01, 0x01
        /*0010*/ 	.byte	0x02, 0x03, 0x00, 0x00, 0x02, 0x06, 0x01, 0x00, 0x04, 0x0b, 0x08, 0x00, 0x09, 0x00, 0x00, 0x00
        /*0020*/ 	.byte	0x00, 0x00, 0x00, 0x00


//--------------------- .nv.info._Z19checkGlobalVariablev --------------------------
	.section	.nv.info._Z19checkGlobalVariablev,"",@"SHT_CUDA_INFO"
	.sectionflags	@""
	.align	4


	//----- nvinfo : EIATTR_CUDA_API_VERSION
	.align		4
        /*0000*/ 	.byte	0x04, 0x37
        /*0002*/ 	.short	(.L_9 - .L_8)
.L_8:
        /*0004*/ 	.word	0x00000082


	//----- nvinfo : EIATTR_SPARSE_MMA_MASK
	.align		4
.L_9:
        /*0008*/ 	.byte	0x03, 0x50
        /*000a*/ 	.short	0x0000


	//----- nvinfo : EIATTR_MAXREG_COUNT
	.align		4
        /*000c*/ 	.byte	0x03, 0x1b
        /*000e*/ 	.short	0x00ff


	//----- nvinfo : EIATTR_EXTERNS
	.align		4
        /*0010*/ 	.byte	0x04, 0x0f
        /*0012*/ 	.short	(.L_11 - .L_10)


	//   ....[0]....
	.align		4
.L_10:
        /*0014*/ 	.word	index@(vprintf)


	//----- nvinfo : EIATTR_MERCURY_ISA_VERSION
	.align		4
.L_11:
        /*0018*/ 	.byte	0x03, 0x5f
        /*001a*/ 	.short	0x0101


	//----- nvinfo : EIATTR_VRC_CTA_INIT_COUNT
	.align		4
        /*001c*/ 	.byte	0x02, 0x4a
	.zero		1
	.zero		1


	//----- nvinfo : EIATTR_SYSCALL_OFFSETS
	.align		4
        /*0020*/ 	.byte	0x04, 0x46
        /*0022*/ 	.short	(.L_13 - .L_12)


	//   ....[0]....
.L_12:
        /*0024*/ 	.word	0x00000110


	//----- nvinfo : EIATTR_EXIT_INSTR_OFFSETS
	.align		4
.L_13:
        /*0028*/ 	.byte	0x04, 0x1c
        /*002a*/ 	.short	(.L_15 - .L_14)


	//   ....[0]....
.L_14:
        /*002c*/ 	.word	0x00000160


	//----- nvinfo : EIATTR_SW_WAR
	.align		4
.L_15:
        /*0030*/ 	.byte	0x04, 0x36
        /*0032*/ 	.short	(.L_17 - .L_16)
.L_16:
        /*0034*/ 	.word	0x00000008
.L_17:


//--------------------- .nv.callgraph             --------------------------
	.section	.nv.callgraph,"",@"SHT_CUDA_CALLGRAPH"
	.align	4
	.sectionentsize	8
	.align		4
        /*0000*/ 	.word	0x00000000
	.align		4
        /*0004*/ 	.word	0xffffffff
	.align		4
        /*0008*/ 	.word	index@(_Z19checkGlobalVariablev)
	.align		4
        /*000c*/ 	.word	index@(vprintf)
	.align		4
        /*0010*/ 	.word	0x00000000
	.align		4
        /*0014*/ 	.word	0xfffffffe
	.align		4
        /*0018*/ 	.word	0x00000000
	.align		4
        /*001c*/ 	.word	0xfffffffd
	.align		4
        /*0020*/ 	.word	0x00000000
	.align		4
        /*0024*/ 	.word	0xfffffffc


//--------------------- .nv.constant4             --------------------------
	.section	.nv.constant4,"a",@progbits
	.align	8
	.align		8
.nv.constant4:
        /*0000*/ 	.dword	vprintf
	.align		8
        /*0008*/ 	.dword	devData
	.align		8
        /*0010*/ 	.dword	$str


//--------------------- .text._Z19checkGlobalVariablev --------------------------
	.section	.text._Z19checkGlobalVariablev,"ax",@progbits
	.align	128
        .global         _Z19checkGlobalVariablev
        .type           _Z19checkGlobalVariablev,@function
        .size           _Z19checkGlobalVariablev,(.L_x_2 - _Z19checkGlobalVariablev)
        .other          _Z19checkGlobalVariablev,@"STO_CUDA_ENTRY STV_DEFAULT"
_Z19checkGlobalVariablev:
.text._Z19checkGlobalVariablev:
[----:B------:R-:W0:Y:S08]  /*0000*/  LDC R1, c[0x0][0x37c] ;  /* 0x0000df00ff017b82 */ /* 0x000e300000000800 */
[----:B------:R-:W1:Y:S01]  /*0010*/  LDC.64 R2, c[0x4][0x8] ;  /* 0x01000200ff027b82 */ /* 0x000e620000000a00 */
[----:B------:R-:W1:Y:S01]  /*0020*/  LDCU.64 UR36, c[0x0][0x358] ;  /* 0x00006b00ff2477ac */ /* 0x000e620008000a00 */
[----:B0-----:R-:W-:Y:S01]  /*0030*/  VIADD R1, R1, 0xfffffff8 ;  /* 0xfffffff801017836 */ /* 0x001fe20000000000 */
[----:B------:R-:W0:Y:S01]  /*0040*/  LDCU UR4, c[0x0][0x2f8] ;  /* 0x00005f00ff0477ac */ /* 0x000e220008000800 */
[----:B------:R-:W2:Y:S01]  /*0050*/  LDCU.64 UR6, c[0x4][0x10] ;  /* 0x01000200ff0677ac */ /* 0x000ea20008000a00 */
[----:B-1----:R-:W3:Y:S01]  /*0060*/  LDG.E R2, desc[UR36][R2.64] ;  /* 0x0000002402027981 */ /* 0x002ee2000c1e1900 */
[----:B------:R-:W-:Y:S01]  /*0070*/  MOV R0, 0x0 ;  /* 0x0000000000007802 */ /* 0x000fe20000000f00 */
[----:B------:R-:W1:Y:S01]  /*0080*/  LDCU UR5, c[0x0][0x2fc] ;  /* 0x00005f80ff0577ac */ /* 0x000e620008000800 */
[----:B0-----:R-:W-:Y:S01]  /*0090*/  IADD3 R6, P0, PT, R1, UR4, RZ ;  /* 0x0000000401067c10 */ /* 0x001fe2000ff1e0ff */
[----:B--2---:R-:W-:Y:S01]  /*00a0*/  IMAD.U32 R4, RZ, RZ, UR6 ;  /* 0x00000006ff047e24 */ /* 0x004fe2000f8e00ff */
[----:B------:R0:W2:Y:S01]  /*00b0*/  LDC.64 R10, c[0x4][R0] ;  /* 0x01000000000a7b82 */ /* 0x0000a20000000a00 */
[----:B------:R-:W-:-:S02]  /*00c0*/  MOV R5, UR7 ;  /* 0x0000000700057c02 */ /* 0x000fc40008000f00 */
[----:B-1----:R-:W-:Y:S01]  /*00d0*/  IMAD.X R7, RZ, RZ, UR5, P0 ;  /* 0x00000005ff077e24 */ /* 0x002fe200080e06ff */
[----:B---3--:R-:W1:Y:S02]  /*00e0*/  F2F.F64.F32 R8, R2 ;  /* 0x0000000200087310 */ /* 0x008e640000201800 */
[----:B-12---:R0:W-:Y:S05]  /*00f0*/  STL.64 [R1], R8 ;  /* 0x0000000801007387 */ /* 0x0061ea0000100a00 */
[----:B------:R-:W-:-:S07]  /*0100*/  LEPC R20, `(.L_x_0) ;  /* 0x000000001014794e */ /* 0x000fce0000000000 */
[----:B0-----:R-:W-:Y:S05]  /*0110*/  CALL.ABS.NOINC R10 ;  /* 0x000000000a007343 */ /* 0x001fea0003c00000 */
.L_x_0:
[----:B------:R-:W0:Y:S02]  /*0120*/  LDC.64 R2, c[0x4][0x8] ;  /* 0x01000200ff027b82 */ /* 0x000e240000000a00 */
[----:B0-----:R-:W2:Y:S02]  /*0130*/  LDG.E R0, desc[UR36][R2.64] ;  /* 0x0000002402007981 */ /* 0x001ea4000c1e1900 */
[----:B--2---:R-:W-:-:S05]  /*0140*/  FADD R5, R0, 2 ;  /* 0x4000000000057421 */ /* 0x004fca0000000000 */
[----:B------:R-:W-:Y:S01]  /*0150*/  STG.E desc[UR36][R2.64], R5 ;  /* 0x0000000502007986 */ /* 0x000fe2000c101924 */
[----:B------:R-:W-:Y:S05]  /*0160*/  EXIT ;  /* 0x000000000000794d */ /* 0x000fea0003800000 */
.L_x_1:
[----:B------:R-:W-:-:S00]  /*0170*/  BRA `(.L_x_1) ;  /* 0xfffffffc00fc7947 */ /* 0x000fc0000383ffff */
[----:B------:R-:W-:-:S00]  /*0180*/  NOP ;  /* 0x0000000000007918 */ /* 0x000fc00000000000 */
[----:B------:R-:W-:-:S00]  /*0190*/  NOP ;  /* 0x0000000000007918 */ /* 0x000fc00000000000 */
[----:B------:R-:W-:-:S00]  /*01a0*/  NOP ;  /* 0x0000000000007918 */ /* 0x000fc00000000000 */
[----:B------:R-:W-:-:S00]  /*01b0*/  NOP ;  /* 0x0000000000007918 */ /* 0x000fc00000000000 */
[----:B------:R-:W-:-:S00]  /*01c0*/  NOP ;  /* 0x0000000000007918 */ /* 0x000fc00000000000 */
[----:B------:R-:W-:-:S00]  /*01d0*/  NOP ;  /* 0x0000000000007918 */ /* 0x000fc00000000000 */
[----:B------:R-:W-:-:S00]  /*01e0*/  NOP ;  /* 0x0000000000007918 */ /* 0x000fc00000000000 */
[----:B------:R-:W-:-:S00]  /*01f0*/  NOP ;  /* 0x0000000000007918 */ /* 0x000fc00000000000 */
.L_x_2:


//--------------------- .nv.global.init           --------------------------
	.section	.nv.global.init,"aw",@progbits
.nv.global.init:
	.type		$str,@object
	.size		$str,(.L_1 - $str)
$str:
        /*0000*/ 	.byte	0x44, 0x65, 0x76, 0x69, 0x63, 0x65, 0x3a, 0x20, 0x54, 0x68, 0x65, 0x20, 0x76, 0x61, 0x6c, 0x75
        /*0010*/ 	.byte	0x65, 0x20, 0x6f, 0x66, 0x20, 0x67, 0x6c, 0x6f, 0x62, 0x61, 0x6c, 0x20, 0x76, 0x61, 0x72, 0x69
        /*0020*/ 	.byte	0x61, 0x62, 0x6c, 0x65, 0x20, 0x69, 0x73, 0x20, 0x25, 0x66, 0x0a, 0x00
.L_1:


//--------------------- .nv.shared.reserved.0     --------------------------
	.section	.nv.shared.reserved.0,"aw",@nobits
	.weak		__nv_reservedSMEM_offset_0_alias
	.size		__nv_reservedSMEM_offset_0_alias, 0, 64
	.other		__nv_reservedSMEM_offset_0_alias,@"STO_CUDA_RESERVED_SHARED STV_DEFAULT"
__nv_reservedSMEM_offset_0_alias:
	.zero		0
	.zero		64


//--------------------- .nv.global                --------------------------
	.section	.nv.global,"aw",@nobits
	.align	4
.nv.global:
	.type		devData,@object
	.size		devData,(.L_0 - devData)
devData:
	.zero		4
.L_0:


//--------------------- .nv.constant0._Z19checkGlobalVariablev --------------------------
	.section	.nv.constant0._Z19checkGlobalVariablev,"a",@progbits
	.sectionflags	@""
	.align	4
.nv.constant0._Z19checkGlobalVariablev:
	.zero		896


//--------------------- SYMBOLS --------------------------

	.type		.nv.reservedSmem.offset0,@object
	.size		.nv.reservedSmem.offset0,0x4
	.type		vprintf,@function
